	.headerflags	@"EF_CUDA_TEXMODE_UNIFIED EF_CUDA_64BIT_ADDRESS EF_CUDA_ACCELERATORS EF_CUDA_SM90 EF_CUDA_VIRTUAL_SM(EF_CUDA_SM90)"
	.elftype	@"ET_EXEC"


//--------------------- .nv.info                  --------------------------
	.section	.nv.info,"",@"SHT_CUDA_INFO"
	.align	4


	//----- nvinfo : EIATTR_REGCOUNT
	.align		4
        /*0000*/ 	.byte	0x04, 0x2f
        /*0002*/ 	.short	(.L_1 - .L_0)
	.align		4
.L_0:
        /*0004*/ 	.word	index@(triton_poi_fused_convolution_leaky_relu_6)
        /*0008*/ 	.word	0x0000000e


	//----- nvinfo : EIATTR_MIN_STACK_SIZE
	.align		4
.L_1:
        /*000c*/ 	.byte	0x04, 0x12
        /*000e*/ 	.short	(.L_3 - .L_2)
	.align		4
.L_2:
        /*0010*/ 	.word	index@(triton_poi_fused_convolution_leaky_relu_6)
        /*0014*/ 	.word	0x00000000


	//----- nvinfo : EIATTR_FRAME_SIZE
	.align		4
.L_3:
        /*0018*/ 	.byte	0x04, 0x11
        /*001a*/ 	.short	(.L_5 - .L_4)
	.align		4
.L_4:
        /*001c*/ 	.word	index@(triton_poi_fused_convolution_leaky_relu_6)
        /*0020*/ 	.word	0x00000000


	//----- nvinfo : EIATTR_MIN_STACK_SIZE
	.align		4
.L_5:
        /*0024*/ 	.byte	0x04, 0x12
        /*0026*/ 	.short	(.L_7 - .L_6)
	.align		4
.L_6:
        /*0028*/ 	.word	index@(triton_poi_fused_convolution_leaky_relu_6)
        /*002c*/ 	.word	0x00000000
.L_7:


//--------------------- .nv.info.triton_poi_fused_convolution_leaky_relu_6 --------------------------
	.section	.nv.info.triton_poi_fused_convolution_leaky_relu_6,"",@"SHT_CUDA_INFO"
	.sectionflags	@""
	.align	4


	//----- nvinfo : EIATTR_CUDA_API_VERSION
	.align		4
        /*0000*/ 	.byte	0x04, 0x37
        /*0002*/ 	.short	(.L_9 - .L_8)
.L_8:
        /*0004*/ 	.word	0x0000007c


	//----- nvinfo : EIATTR_KPARAM_INFO
	.align		4
.L_9:
        /*0008*/ 	.byte	0x04, 0x17
        /*000a*/ 	.short	(.L_11 - .L_10)
.L_10:
        /*000c*/ 	.word	0x00000000
        /*0010*/ 	.short	0x0003
        /*0012*/ 	.short	0x0018
        /*0014*/ 	.byte	0x00, 0xf0, 0x11, 0x00


	//----- nvinfo : EIATTR_KPARAM_INFO
	.align		4
.L_11:
        /*0018*/ 	.byte	0x04, 0x17
        /*001a*/ 	.short	(.L_13 - .L_12)
.L_12:
        /*001c*/ 	.word	0x00000000
        /*0020*/ 	.short	0x0002
        /*0022*/ 	.short	0x0010
        /*0024*/ 	.byte	0x00, 0xf4, 0x21, 0x00


	//----- nvinfo : EIATTR_KPARAM_INFO
	.align		4
.L_13:
        /*0028*/ 	.byte	0x04, 0x17
        /*002a*/ 	.short	(.L_15 - .L_14)
.L_14:
        /*002c*/ 	.word	0x00000000
        /*0030*/ 	.short	0x0001
        /*0032*/ 	.short	0x0008
        /*0034*/ 	.byte	0x00, 0xf4, 0x21, 0x00


	//----- nvinfo : EIATTR_KPARAM_INFO
	.align		4
.L_15:
        /*0038*/ 	.byte	0x04, 0x17
        /*003a*/ 	.short	(.L_17 - .L_16)
.L_16:
        /*003c*/ 	.word	0x00000000
        /*0040*/ 	.short	0x0000
        /*0042*/ 	.short	0x0000
        /*0044*/ 	.byte	0x00, 0xf4, 0x21, 0x00


	//----- nvinfo : EIATTR_SPARSE_MMA_MASK
	.align		4
.L_17:
        /*0048*/ 	.byte	0x03, 0x50
        /*004a*/ 	.short	0x0000


	//----- nvinfo : EIATTR_MAXREG_COUNT
	.align		4
        /*004c*/ 	.byte	0x03, 0x1b
        /*004e*/ 	.short	0x00ff


	//----- nvinfo : EIATTR_EXIT_INSTR_OFFSETS
	.align		4
        /*0050*/ 	.byte	0x04, 0x1c
        /*0052*/ 	.short	(.L_19 - .L_18)


	//   ....[0]....
.L_18:
        /*0054*/ 	.word	0x00000230


	//----- nvinfo : EIATTR_REQNTID
	.align		4
.L_19:
        /*0058*/ 	.byte	0x04, 0x10
        /*005a*/ 	.short	(.L_21 - .L_20)
.L_20:
        /*005c*/ 	.word	0x00000080
        /*0060*/ 	.word	0x00000001
        /*0064*/ 	.word	0x00000001


	//----- nvinfo : EIATTR_CBANK_PARAM_SIZE
	.align		4
.L_21:
        /*0068*/ 	.byte	0x03, 0x19
        /*006a*/ 	.short	0x001c


	//----- nvinfo : EIATTR_PARAM_CBANK
	.align		4
        /*006c*/ 	.byte	0x04, 0x0a
        /*006e*/ 	.short	(.L_23 - .L_22)
	.align		4
.L_22:
        /*0070*/ 	.word	index@(.nv.constant0.triton_poi_fused_convolution_leaky_relu_6)
        /*0074*/ 	.short	0x0210
        /*0076*/ 	.short	0x001c


	//----- nvinfo : EIATTR_SW_WAR
	.align		4
.L_23:
        /*0078*/ 	.byte	0x04, 0x36
        /*007a*/ 	.short	(.L_25 - .L_24)
.L_24:
        /*007c*/ 	.word	0x00000008
.L_25:


//--------------------- .nv.callgraph             --------------------------
	.section	.nv.callgraph,"",@"SHT_CUDA_CALLGRAPH"
	.align	4
	.sectionentsize	8
	.align		4
        /*0000*/ 	.word	0x00000000
	.align		4
        /*0004*/ 	.word	0xffffffff
	.align		4
        /*0008*/ 	.word	0x00000000
	.align		4
        /*000c*/ 	.word	0xfffffffe
	.align		4
        /*0010*/ 	.word	0x00000000
	.align		4
        /*0014*/ 	.word	0xfffffffd
	.align		4
        /*0018*/ 	.word	0x00000000
	.align		4
        /*001c*/ 	.word	0xfffffffc


//--------------------- .text.triton_poi_fused_convolution_leaky_relu_6 --------------------------
	.section	.text.triton_poi_fused_convolution_leaky_relu_6,"ax",@progbits
	.align	128
        .global         triton_poi_fused_convolution_leaky_relu_6
        .type           triton_poi_fused_convolution_leaky_relu_6,@function
        .size           triton_poi_fused_convolution_leaky_relu_6,(.L_x_1 - triton_poi_fused_convolution_leaky_relu_6)
        .other          triton_poi_fused_convolution_leaky_relu_6,@"STO_CUDA_ENTRY STV_DEFAULT"
triton_poi_fused_convolution_leaky_relu_6:
.text.triton_poi_fused_convolution_leaky_relu_6:
[----:B------:R-:W-:Y:S01]  /*0000*/  LDC R1, c[0x0][0x28] ;  /* 0x00000a00ff017b82 */ /* 0x000fe20000000800 */
[----:B------:R-:W1:Y:S07]  /*0010*/  S2R R0, SR_TID.X ;  /* 0x0000000000007919 */ /* 0x000e6e0000002100 */
[----:B------:R-:W2:Y:S01]  /*0020*/  LDC.64 R4, c[0x0][0x218] ;  /* 0x00008600ff047b82 */ /* 0x000ea20000000a00 */
[----:B------:R-:W-:Y:S01]  /*0030*/  ULDC.64 UR4, c[0x0][0x208] ;  /* 0x0000820000047ab9 */ /* 0x000fe20000000a00 */
[----:B------:R-:W-:Y:S01]  /*0040*/  ULDC.64 UR6, c[0x0][0x220] ;  /* 0x0000880000067ab9 */ /* 0x000fe20000000a00 */
[----:B------:R-:W3:Y:S05]  /*0050*/  S2R R7, SR_CTAID.X ;  /* 0x0000000000077919 */ /* 0x000eea0000002500 */
[----:B------:R-:W4:Y:S01]  /*0060*/  LDC.64 R2, c[0x0][0x210] ;  /* 0x00008400ff027b82 */ /* 0x000f220000000a00 */
[----:B-1----:R-:W-:Y:S01]  /*0070*/  IMAD.SHL.U32 R0, R0, 0x2, RZ ;  /* 0x0000000200007824 */ /* 0x002fe200078e00ff */
[----:B---3--:R-:W-:-:S04]  /*0080*/  SHF.R.S32.HI R6, RZ, 0x17, R7 ;  /* 0x00000017ff067819 */ /* 0x008fc80000011407 */
[----:B------:R-:W-:Y:S02]  /*0090*/  LOP3.LUT R0, R0, 0xfe, RZ, 0xc0, !PT ;  /* 0x000000fe00007812 */ /* 0x000fe400078ec0ff */
[----:B------:R-:W-:-:S03]  /*00a0*/  SGXT R6, R6, 0x1 ;  /* 0x000000010606781a */ /* 0x000fc60000000200 */
[----:B------:R-:W-:-:S04]  /*00b0*/  IMAD R7, R7, 0x100, R0 ;  /* 0x0000010007077824 */ /* 0x000fc800078e0200 */
[----:B----4-:R-:W-:Y:S01]  /*00c0*/  IMAD.WIDE R2, R7, 0x4, R2 ;  /* 0x0000000407027825 */ /* 0x010fe200078e0202 */
[----:B------:R-:W-:-:S04]  /*00d0*/  LEA.HI R6, R6, R7, RZ, 0x6 ;  /* 0x0000000706067211 */ /* 0x000fc800078f30ff */
[--C-:B------:R-:W-:Y:S02]  /*00e0*/  SHF.R.S32.HI R0, RZ, 0x6, R6.reuse ;  /* 0x00000006ff007819 */ /* 0x100fe40000011406 */
[----:B------:R-:W-:-:S04]  /*00f0*/  SHF.R.S32.HI R9, RZ, 0x1f, R6 ;  /* 0x0000001fff097819 */ /* 0x000fc80000011406 */
[----:B------:R-:W-:-:S04]  /*0100*/  LEA.HI R9, R9, R0, RZ, 0x8 ;  /* 0x0000000009097211 */ /* 0x000fc800078f40ff */
[----:B------:R-:W-:-:S05]  /*0110*/  LOP3.LUT R9, R9, 0xffffff00, RZ, 0xc0, !PT ;  /* 0xffffff0009097812 */ /* 0x000fca00078ec0ff */
[----:B------:R-:W-:-:S04]  /*0120*/  IMAD.IADD R9, R0, 0x1, -R9 ;  /* 0x0000000100097824 */ /* 0x000fc800078e0a09 */
[----:B--2---:R-:W-:Y:S02]  /*0130*/  IMAD.WIDE R4, R9, 0x4, R4 ;  /* 0x0000000409047825 */ /* 0x004fe400078e0204 */
[----:B------:R-:W2:Y:S04]  /*0140*/  LDG.E.64 R8, desc[UR4][R2.64] ;  /* 0x0000000402087981 */ /* 0x000ea8000c1e1b00 */
[----:B------:R-:W2:Y:S01]  /*0150*/  LDG.E.EL R4, desc[UR4][R4.64] ;  /* 0x0000000404047981 */ /* 0x000ea2000c2e1900 */
[----:B------:R-:W-:-:S04]  /*0160*/  IADD3 R6, P2, R7, UR6, RZ ;  /* 0x0000000607067c10 */ /* 0x000fc8000ff5e0ff */
[----:B------:R-:W-:Y:S02]  /*0170*/  LEA.HI.X.SX32 R7, R7, UR7, 0x1, P2 ;  /* 0x0000000707077c11 */ /* 0x000fe400090f0eff */
[CC--:B--2---:R-:W-:Y:S01]  /*0180*/  FSETP.GT.AND P0, PT, R9.reuse, -R4.reuse, PT ;  /* 0x800000040900720b */ /* 0x0c4fe20003f04000 */
[--C-:B------:R-:W-:Y:S01]  /*0190*/  FADD R9, R9, R4.reuse ;  /* 0x0000000409097221 */ /* 0x100fe20000000000 */
[C---:B------:R-:W-:Y:S01]  /*01a0*/  FSETP.GT.AND P1, PT, R8.reuse, -R4, PT ;  /* 0x800000040800720b */ /* 0x040fe20003f24000 */
[----:B------:R-:W-:Y:S01]  /*01b0*/  FADD R8, R8, R4 ;  /* 0x0000000408087221 */ /* 0x000fe20000000000 */
[----:B------:R-:W-:Y:S02]  /*01c0*/  SEL R11, RZ, 0x100, !P0 ;  /* 0x00000100ff0b7807 */ /* 0x000fe40004000000 */
[----:B------:R-:W-:-:S05]  /*01d0*/  SEL R0, RZ, 0x1, !P1 ;  /* 0x00000001ff007807 */ /* 0x000fca0004800000 */
[----:B------:R-:W-:Y:S02]  /*01e0*/  IMAD.IADD R11, R0, 0x1, R11 ;  /* 0x00000001000b7824 */ /* 0x000fe400078e020b */
[----:B------:R-:W-:Y:S02]  /*01f0*/  @!P0 FMUL R9, R9, 0.10000000149011611938 ;  /* 0x3dcccccd09098820 */ /* 0x000fe40000400000 */
[----:B------:R-:W-:Y:S01]  /*0200*/  @!P1 FMUL R8, R8, 0.10000000149011611938 ;  /* 0x3dcccccd08089820 */ /* 0x000fe20000400000 */
[----:B------:R-:W-:Y:S04]  /*0210*/  STG.E.U16 desc[UR4][R6.64], R11 ;  /* 0x0000000b06007986 */ /* 0x000fe8000c101504 */
[----:B------:R-:W-:Y:S01]  /*0220*/  STG.E.64 desc[UR4][R2.64], R8 ;  /* 0x0000000802007986 */ /* 0x000fe2000c101b04 */
[----:B------:R-:W-:Y:S05]  /*0230*/  EXIT ;  /* 0x000000000000794d */ /* 0x000fea0003800000 */
.L_x_0:
[----:B------:R-:W-:-:S00]  /*0240*/  BRA `(.L_x_0) ;  /* 0xfffffffc00fc7947 */ /* 0x000fc0000383ffff */
[----:B------:R-:W-:-:S00]  /*0250*/  NOP ;  /* 0x0000000000007918 */ /* 0x000fc00000000000 */
        /* <DEDUP_REMOVED lines=10> */
.L_x_1:


//--------------------- .nv.constant0.triton_poi_fused_convolution_leaky_relu_6 --------------------------
	.section	.nv.constant0.triton_poi_fused_convolution_leaky_relu_6,"a",@progbits
	.sectionflags	@""
	.align	4
.nv.constant0.triton_poi_fused_convolution_leaky_relu_6:
	.zero		556
